//
// Generated by NVIDIA NVVM Compiler
//
// Compiler Build ID: CL-36424714
// Cuda compilation tools, release 13.0, V13.0.88
// Based on NVVM 20.0.0
//

.version 9.0
.target sm_100
.address_size 64

	// .globl	_Z10downsamplePKfPfi

.visible .entry _Z10downsamplePKfPfi(
	.param .u64 .ptr .align 1 _Z10downsamplePKfPfi_param_0,
	.param .u64 .ptr .align 1 _Z10downsamplePKfPfi_param_1,
	.param .u32 _Z10downsamplePKfPfi_param_2
)
{
	.reg .b32 	%r<13>;
	.reg .b32 	%f<10>;
	.reg .b64 	%rd<11>;

	ld.param.u64 	%rd1, [_Z10downsamplePKfPfi_param_0];
	ld.param.u64 	%rd2, [_Z10downsamplePKfPfi_param_1];
	ld.param.u32 	%r1, [_Z10downsamplePKfPfi_param_2];
	cvta.to.global.u64 	%rd3, %rd1;
	mov.u32 	%r2, %ctaid.x;
	mov.u32 	%r3, %ctaid.y;
	mov.u32 	%r4, %tid.x;
	mov.u32 	%r5, %tid.y;
	mad.lo.s32 	%r6, %r3, 10, %r5;
	mad.lo.s32 	%r7, %r2, 10, %r4;
	shl.b32 	%r8, %r7, 1;
	mul.lo.s32 	%r9, %r6, %r1;
	shl.b32 	%r10, %r9, 1;
	add.s32 	%r11, %r10, %r8;
	mul.wide.s32 	%rd4, %r11, 4;
	add.s64 	%rd5, %rd3, %rd4;
	ld.global.f32 	%f1, [%rd5];
	add.f32 	%f2, %f1, 0f00000000;
	ld.global.f32 	%f3, [%rd5+4];
	add.f32 	%f4, %f2, %f3;
	mul.wide.s32 	%rd6, %r1, 4;
	add.s64 	%rd7, %rd5, %rd6;
	ld.global.f32 	%f5, [%rd7];
	add.f32 	%f6, %f4, %f5;
	ld.global.f32 	%f7, [%rd7+4];
	add.f32 	%f8, %f6, %f7;
	cvta.to.global.u64 	%rd8, %rd2;
	mul.f32 	%f9, %f8, 0f3E800000;
	mad.lo.s32 	%r12, %r6, 50, %r7;
	mul.wide.u32 	%rd9, %r12, 4;
	add.s64 	%rd10, %rd8, %rd9;
	st.global.f32 	[%rd10], %f9;
	ret;

}


// ===== COMPILED SASS (sm_100) =====

	.target	sm_100

	.elftype	@"ET_EXEC"


//--------------------- .note.nv.tkinfo           --------------------------
	.section	.note.nv.tkinfo,"",@"SHT_NOTE"
	.sectionflags	@"SHF_NOTE_NV_TKINFO"
	.tkinfo
        /*0018*/ 	.word	0x00000002
        /*0030*/ 	.string	""
        /*0030*/ 	.string	"ptxas"
        /*0030*/ 	.string	"Cuda compilation tools, release 13.0, V13.0.88"
        /*0030*/ 	.string	"Build cuda_13.0.r13.0/compiler.36424714_0"
        /*0030*/ 	.string	"-arch sm_100 -m 64 "



//--------------------- .note.nv.cuinfo           --------------------------
	.section	.note.nv.cuinfo,"",@"SHT_NOTE"
	.sectionflags	@"SHF_NOTE_NV_CUINFO"
        /*0018*/ 	.short	0x0002
        /*001a*/ 	.short	0x0064
        /*001c*/ 	.short	0x0082
	.zero		2


//--------------------- .nv.info                  --------------------------
	.section	.nv.info,"",@"SHT_CUDA_INFO"
	.align	4


	//----- nvinfo : EIATTR_REGCOUNT
	.align		4
        /*0000*/ 	.byte	0x04, 0x2f
        /*0002*/ 	.short	(.L_1 - .L_0)
	.align		4
.L_0:
        /*0004*/ 	.word	index@(_Z10downsamplePKfPfi)
        /*0008*/ 	.word	0x00000012


	//----- nvinfo : EIATTR_FRAME_SIZE
	.align		4
.L_1:
        /*000c*/ 	.byte	0x04, 0x11
        /*000e*/ 	.short	(.L_3 - .L_2)
	.align		4
.L_2:
        /*0010*/ 	.word	index@(_Z10downsamplePKfPfi)
        /*0014*/ 	.word	0x00000000


	//----- nvinfo : EIATTR_MIN_STACK_SIZE
	.align		4
.L_3:
        /*0018*/ 	.byte	0x04, 0x12
        /*001a*/ 	.short	(.L_5 - .L_4)
	.align		4
.L_4:
        /*001c*/ 	.word	index@(_Z10downsamplePKfPfi)
        /*0020*/ 	.word	0x00000000
.L_5:


//--------------------- .nv.compat                --------------------------
	.section	.nv.compat,"",@"SHT_CUDA_COMPAT_INFO"
	.align	4
        /*0000*/ 	.byte	0x02, 0x09, 0x00, 0x00, 0x02, 0x02, 0x01, 0x00, 0x02, 0x05, 0x05, 0x00, 0x03, 0x07, 0x01, 0x01
        /*0010*/ 	.byte	0x02, 0x03, 0x00, 0x00, 0x02, 0x06, 0x01, 0x00, 0x04, 0x0b, 0x08, 0x00, 0x09, 0x00, 0x00, 0x00
        /*0020*/ 	.byte	0x00, 0x00, 0x00, 0x00


//--------------------- .nv.info._Z10downsamplePKfPfi --------------------------
	.section	.nv.info._Z10downsamplePKfPfi,"",@"SHT_CUDA_INFO"
	.sectionflags	@""
	.align	4


	//----- nvinfo : EIATTR_CUDA_API_VERSION
	.align		4
        /*0000*/ 	.byte	0x04, 0x37
        /*0002*/ 	.short	(.L_7 - .L_6)
.L_6:
        /*0004*/ 	.word	0x00000082


	//----- nvinfo : EIATTR_KPARAM_INFO
	.align		4
.L_7:
        /*0008*/ 	.byte	0x04, 0x17
        /*000a*/ 	.short	(.L_9 - .L_8)
.L_8:
        /*000c*/ 	.word	0x00000000
        /*0010*/ 	.short	0x0002
        /*0012*/ 	.short	0x0010
        /*0014*/ 	.byte	0x00, 0xf0, 0x11, 0x00


	//----- nvinfo : EIATTR_KPARAM_INFO
	.align		4
.L_9:
        /*0018*/ 	.byte	0x04, 0x17
        /*001a*/ 	.short	(.L_11 - .L_10)
.L_10:
        /*001c*/ 	.word	0x00000000
        /*0020*/ 	.short	0x0001
        /*0022*/ 	.short	0x0008
        /*0024*/ 	.byte	0x00, 0xf5, 0x21, 0x00


	//----- nvinfo : EIATTR_KPARAM_INFO
	.align		4
.L_11:
        /*0028*/ 	.byte	0x04, 0x17
        /*002a*/ 	.short	(.L_13 - .L_12)
.L_12:
        /*002c*/ 	.word	0x00000000
        /*0030*/ 	.short	0x0000
        /*0032*/ 	.short	0x0000
        /*0034*/ 	.byte	0x00, 0xf5, 0x21, 0x00


	//----- nvinfo : EIATTR_SPARSE_MMA_MASK
	.align		4
.L_13:
        /*0038*/ 	.byte	0x03, 0x50
        /*003a*/ 	.short	0x0000


	//----- nvinfo : EIATTR_MAXREG_COUNT
	.align		4
        /*003c*/ 	.byte	0x03, 0x1b
        /*003e*/ 	.short	0x00ff


	//----- nvinfo : EIATTR_MERCURY_ISA_VERSION
	.align		4
        /*0040*/ 	.byte	0x03, 0x5f
        /*0042*/ 	.short	0x0101


	//----- nvinfo : EIATTR_VRC_CTA_INIT_COUNT
	.align		4
        /*0044*/ 	.byte	0x02, 0x4a
	.zero		1
	.zero		1


	//----- nvinfo : EIATTR_EXIT_INSTR_OFFSETS
	.align		4
        /*0048*/ 	.byte	0x04, 0x1c
        /*004a*/ 	.short	(.L_15 - .L_14)


	//   ....[0]....
.L_14:
        /*004c*/ 	.word	0x000001b0


	//----- nvinfo : EIATTR_CBANK_PARAM_SIZE
	.align		4
.L_15:
        /*0050*/ 	.byte	0x03, 0x19
        /*0052*/ 	.short	0x0014


	//----- nvinfo : EIATTR_PARAM_CBANK
	.align		4
        /*0054*/ 	.byte	0x04, 0x0a
        /*0056*/ 	.short	(.L_17 - .L_16)
	.align		4
.L_16:
        /*0058*/ 	.word	index@(.nv.constant0._Z10downsamplePKfPfi)
        /*005c*/ 	.short	0x0380
        /*005e*/ 	.short	0x0014


	//----- nvinfo : EIATTR_SW_WAR
	.align		4
.L_17:
        /*0060*/ 	.byte	0x04, 0x36
        /*0062*/ 	.short	(.L_19 - .L_18)
.L_18:
        /*0064*/ 	.word	0x00000008
.L_19:


//--------------------- .nv.callgraph             --------------------------
	.section	.nv.callgraph,"",@"SHT_CUDA_CALLGRAPH"
	.align	4
	.sectionentsize	8
	.align		4
        /*0000*/ 	.word	0x00000000
	.align		4
        /*0004*/ 	.word	0xffffffff
	.align		4
        /*0008*/ 	.word	0x00000000
	.align		4
        /*000c*/ 	.word	0xfffffffe
	.align		4
        /*0010*/ 	.word	0x00000000
	.align		4
        /*0014*/ 	.word	0xfffffffd
	.align		4
        /*0018*/ 	.word	0x00000000
	.align		4
        /*001c*/ 	.word	0xfffffffc


//--------------------- .text._Z10downsamplePKfPfi --------------------------
	.section	.text._Z10downsamplePKfPfi,"ax",@progbits
	.align	128
        .global         _Z10downsamplePKfPfi
        .type           _Z10downsamplePKfPfi,@function
        .size           _Z10downsamplePKfPfi,(.L_x_1 - _Z10downsamplePKfPfi)
        .other          _Z10downsamplePKfPfi,@"STO_CUDA_ENTRY STV_DEFAULT"
_Z10downsamplePKfPfi:
.text._Z10downsamplePKfPfi:
[----:B------:R-:W-:Y:S01]  /*0000*/  LDC R1, c[0x0][0x37c] ;  /* 0x0000df00ff017b82 */ /* 0x000fe20000000800 */
[----:B------:R-:W0:Y:S07]  /*0010*/  S2R R0, SR_CTAID.Y ;  /* 0x0000000000007919 */ /* 0x000e2e0000002600 */
[----:B------:R-:W1:Y:S01]  /*0020*/  LDC R7, c[0x0][0x390] ;  /* 0x0000e400ff077b82 */ /* 0x000e620000000800 */
[----:B------:R-:W2:Y:S01]  /*0030*/  LDCU.64 UR4, c[0x0][0x358] ;  /* 0x00006b00ff0477ac */ /* 0x000ea20008000a00 */
[----:B------:R-:W0:Y:S01]  /*0040*/  S2R R5, SR_TID.Y ;  /* 0x0000000000057919 */ /* 0x000e220000002200 */
[----:B------:R-:W3:Y:S05]  /*0050*/  S2R R9, SR_CTAID.X ;  /* 0x0000000000097919 */ /* 0x000eea0000002500 */
[----:B------:R-:W4:Y:S01]  /*0060*/  LDC.64 R2, c[0x0][0x380] ;  /* 0x0000e000ff027b82 */ /* 0x000f220000000a00 */
[----:B------:R-:W3:Y:S01]  /*0070*/  S2R R4, SR_TID.X ;  /* 0x0000000000047919 */ /* 0x000ee20000002100 */
[----:B0-----:R-:W-:-:S02]  /*0080*/  IMAD R0, R0, 0xa, R5 ;  /* 0x0000000a00007824 */ /* 0x001fc400078e0205 */
[----:B---3--:R-:W-:-:S04]  /*0090*/  IMAD R9, R9, 0xa, R4 ;  /* 0x0000000a09097824 */ /* 0x008fc800078e0204 */
[----:B-1----:R-:W-:-:S05]  /*00a0*/  IMAD R5, R0, R7, R9 ;  /* 0x0000000700057224 */ /* 0x002fca00078e0209 */
[----:B------:R-:W-:-:S05]  /*00b0*/  SHF.L.U32 R5, R5, 0x1, RZ ;  /* 0x0000000105057819 */ /* 0x000fca00000006ff */
[----:B----4-:R-:W-:-:S05]  /*00c0*/  IMAD.WIDE R2, R5, 0x4, R2 ;  /* 0x0000000405027825 */ /* 0x010fca00078e0202 */
[----:B--2---:R-:W2:Y:S01]  /*00d0*/  LDG.E R8, desc[UR4][R2.64] ;  /* 0x0000000402087981 */ /* 0x004ea2000c1e1900 */
[----:B------:R-:W-:Y:S02]  /*00e0*/  IMAD.WIDE R4, R7, 0x4, R2 ;  /* 0x0000000407047825 */ /* 0x000fe400078e0202 */
[----:B------:R-:W0:Y:S01]  /*00f0*/  LDC.64 R6, c[0x0][0x388] ;  /* 0x0000e200ff067b82 */ /* 0x000e220000000a00 */
[----:B------:R-:W3:Y:S04]  /*0100*/  LDG.E R11, desc[UR4][R2.64+0x4] ;  /* 0x00000404020b7981 */ /* 0x000ee8000c1e1900 */
[----:B------:R-:W4:Y:S04]  /*0110*/  LDG.E R13, desc[UR4][R4.64] ;  /* 0x00000004040d7981 */ /* 0x000f28000c1e1900 */
[----:B------:R-:W5:Y:S01]  /*0120*/  LDG.E R15, desc[UR4][R4.64+0x4] ;  /* 0x00000404040f7981 */ /* 0x000f62000c1e1900 */
[----:B------:R-:W-:-:S04]  /*0130*/  IMAD R9, R0, 0x32, R9 ;  /* 0x0000003200097824 */ /* 0x000fc800078e0209 */
[----:B0-----:R-:W-:-:S04]  /*0140*/  IMAD.WIDE.U32 R6, R9, 0x4, R6 ;  /* 0x0000000409067825 */ /* 0x001fc800078e0006 */
[----:B--2---:R-:W-:-:S04]  /*0150*/  FADD R8, RZ, R8 ;  /* 0x00000008ff087221 */ /* 0x004fc80000000000 */
[----:B---3--:R-:W-:-:S04]  /*0160*/  FADD R8, R8, R11 ;  /* 0x0000000b08087221 */ /* 0x008fc80000000000 */
[----:B----4-:R-:W-:-:S04]  /*0170*/  FADD R8, R8, R13 ;  /* 0x0000000d08087221 */ /* 0x010fc80000000000 */
[----:B-----5:R-:W-:-:S04]  /*0180*/  FADD R8, R8, R15 ;  /* 0x0000000f08087221 */ /* 0x020fc80000000000 */
[----:B------:R-:W-:-:S05]  /*0190*/  FMUL R9, R8, 0.25 ;  /* 0x3e80000008097820 */ /* 0x000fca0000400000 */
[----:B------:R-:W-:Y:S01]  /*01a0*/  STG.E desc[UR4][R6.64], R9 ;  /* 0x0000000906007986 */ /* 0x000fe2000c101904 */
[----:B------:R-:W-:Y:S05]  /*01b0*/  EXIT ;  /* 0x000000000000794d */ /* 0x000fea0003800000 */
.L_x_0:
[----:B------:R-:W-:-:S00]  /*01c0*/  BRA `(.L_x_0) ;  /* 0xfffffffc00fc7947 */ /* 0x000fc0000383ffff */
[----:B------:R-:W-:-:S00]  /*01d0*/  NOP ;  /* 0x0000000000007918 */ /* 0x000fc00000000000 */
        /* <DEDUP_REMOVED lines=10> */
.L_x_1:


//--------------------- .nv.shared.reserved.0     --------------------------
	.section	.nv.shared.reserved.0,"aw",@nobits
	.weak		__nv_reservedSMEM_offset_0_alias
	.size		__nv_reservedSMEM_offset_0_alias, 0, 64
	.other		__nv_reservedSMEM_offset_0_alias,@"STO_CUDA_RESERVED_SHARED STV_DEFAULT"
__nv_reservedSMEM_offset_0_alias:
	.zero		0
	.zero		64


//--------------------- .nv.constant0._Z10downsamplePKfPfi --------------------------
	.section	.nv.constant0._Z10downsamplePKfPfi,"a",@progbits
	.sectionflags	@""
	.align	4
.nv.constant0._Z10downsamplePKfPfi:
	.zero		916


//--------------------- SYMBOLS --------------------------

	.type		.nv.reservedSmem.offset0,@object
	.size		.nv.reservedSmem.offset0,0x4
